//
// Generated by NVIDIA NVVM Compiler
//
// Compiler Build ID: CL-36424714
// Cuda compilation tools, release 13.0, V13.0.88
// Based on NVVM 20.0.0
//

.version 9.0
.target sm_100
.address_size 64

	// .globl	my_kernel_kernel0
// _ZZ17my_kernel_kernel0E18PaddedInput_shared has been demoted
// _ZZ17my_kernel_kernel0E18placeholder_shared has been demoted

.visible .entry my_kernel_kernel0(
	.param .u64 .ptr .align 1 my_kernel_kernel0_param_0,
	.param .u64 .ptr .align 1 my_kernel_kernel0_param_1,
	.param .u64 .ptr .align 1 my_kernel_kernel0_param_2,
	.param .u64 .ptr .align 1 my_kernel_kernel0_param_3
)
{
	.reg .pred 	%p<16>;
	.reg .b16 	%rs<65>;
	.reg .b32 	%r<111>;
	.reg .b32 	%f<44>;
	.reg .b64 	%rd<23>;
	// demoted variable
	.shared .align 4 .b8 _ZZ17my_kernel_kernel0E18PaddedInput_shared[4800];
	// demoted variable
	.shared .align 4 .b8 _ZZ17my_kernel_kernel0E18placeholder_shared[144];
	ld.param.u64 	%rd5, [my_kernel_kernel0_param_0];
	ld.param.u64 	%rd6, [my_kernel_kernel0_param_1];
	ld.param.u64 	%rd3, [my_kernel_kernel0_param_2];
	ld.param.u64 	%rd4, [my_kernel_kernel0_param_3];
	cvta.to.global.u64 	%rd1, %rd5;
	cvta.to.global.u64 	%rd2, %rd6;
	mov.u32 	%r1, %tid.x;
	shl.b32 	%r2, %r1, 6;
	mov.u32 	%r33, %ctaid.x;
	mul.hi.u32 	%r34, %r33, 715827883;
	shr.u32 	%r3, %r34, 2;
	mul.lo.s32 	%r35, %r3, 24;
	sub.s32 	%r36, %r33, %r35;
	shr.u32 	%r4, %r36, 2;
	mul.lo.s32 	%r37, %r4, 960;
	cvt.u16.u32 	%rs1, %r1;
	and.b16  	%rs26, %rs1, 255;
	mul.lo.s16 	%rs27, %rs26, 171;
	shr.u16 	%rs28, %rs27, 10;
	mul.wide.u16 	%r38, %rs28, 24;
	and.b32  	%r39, %r33, 3;
	mul.lo.s32 	%r5, %r39, 6;
	mul.lo.s16 	%rs29, %rs28, 6;
	sub.s16 	%rs30, %rs1, %rs29;
	cvt.u32.u16 	%r40, %rs30;
	and.b32  	%r41, %r40, 255;
	add.s32 	%r42, %r5, %r41;
	add.s32 	%r6, %r42, %r38;
	shl.b32 	%r43, %r1, 2;
	mov.u32 	%r44, _ZZ17my_kernel_kernel0E18placeholder_shared;
	add.s32 	%r7, %r44, %r43;
	mul.hi.u16 	%rs31, %rs1, 10923;
	mul.lo.s16 	%rs32, %rs31, 6;
	sub.s16 	%rs33, %rs1, %rs32;
	cvt.u32.u16 	%r8, %rs33;
	sub.s32 	%r45, %r1, %r8;
	shl.b32 	%r46, %r45, 2;
	mov.u32 	%r47, _ZZ17my_kernel_kernel0E18PaddedInput_shared;
	add.s32 	%r9, %r47, %r46;
	mul.wide.u16 	%r48, %rs33, 4;
	add.s32 	%r10, %r44, %r48;
	shl.b16 	%rs3, %rs1, 6;
	mad.lo.s32 	%r49, %r3, 115200, %r37;
	add.s32 	%r50, %r49, %r2;
	or.b32  	%r11, %r50, 3;
	or.b16  	%rs5, %rs3, 2;
	or.b32  	%r12, %r2, 2;
	shl.b32 	%r51, %r1, 8;
	add.s32 	%r13, %r47, %r51;
	mov.f32 	%f42, 0f00000000;
	mov.b32 	%r104, 0;
	mov.f32 	%f43, %f42;
$L__BB0_1:
	add.s16 	%rs60, %rs3, 1;
	add.s16 	%rs63, %rs3, 3;
	add.s16 	%rs64, %rs3, 3;
	add.s32 	%r108, %r2, 3;
	add.s32 	%r105, %r2, 1;
	add.s16 	%rs59, %rs3, 1;
	bar.sync 	0;
	mad.lo.s32 	%r109, %r104, 6, %r11;
	mov.b32 	%r110, 8;
	mov.u16 	%rs57, %rs3;
	mov.u16 	%rs58, %rs3;
	mov.u16 	%rs61, %rs5;
	mov.u32 	%r106, %r12;
	mov.u16 	%rs62, %rs5;
	mov.u32 	%r107, %r2;
$L__BB0_2:
	setp.gt.u32 	%p1, %r1, 18;
	setp.gt.u32 	%p2, %r107, 1199;
	add.s32 	%r24, %r13, %r110;
	or.pred  	%p3, %p1, %p2;
	@%p3 bra 	$L__BB0_4;
	mul.hi.u16 	%rs34, %rs57, -30583;
	shr.u16 	%rs35, %rs34, 5;
	mul.lo.s16 	%rs36, %rs35, 60;
	sub.s16 	%rs37, %rs58, %rs36;
	cvt.u32.u16 	%r53, %rs37;
	and.b32  	%r54, %r53, 255;
	mul.hi.u32 	%r55, %r54, 715827883;
	mad.lo.s32 	%r56, %r55, 96, %r109;
	mul.hi.u32 	%r57, %r107, -1431655765;
	shr.u32 	%r58, %r57, 2;
	mad.lo.s32 	%r59, %r58, -6, %r56;
	mul.hi.u32 	%r60, %r107, -2004318071;
	shr.u32 	%r61, %r60, 5;
	mad.lo.s32 	%r62, %r61, 5760, %r59;
	add.s32 	%r63, %r62, -3;
	mul.wide.u32 	%rd7, %r63, 4;
	add.s64 	%rd8, %rd1, %rd7;
	ld.global.nc.f32 	%f6, [%rd8];
	st.shared.f32 	[%r24+-8], %f6;
$L__BB0_4:
	setp.gt.u32 	%p5, %r107, 1198;
	or.pred  	%p6, %p1, %p5;
	@%p6 bra 	$L__BB0_6;
	mul.hi.u16 	%rs38, %rs60, -30583;
	shr.u16 	%rs39, %rs38, 5;
	mul.lo.s16 	%rs40, %rs39, 60;
	sub.s16 	%rs41, %rs59, %rs40;
	cvt.u32.u16 	%r64, %rs41;
	and.b32  	%r65, %r64, 255;
	mul.hi.u32 	%r66, %r65, 715827883;
	mad.lo.s32 	%r67, %r66, 96, %r109;
	mul.hi.u32 	%r68, %r105, -1431655765;
	shr.u32 	%r69, %r68, 2;
	mad.lo.s32 	%r70, %r69, -6, %r67;
	mul.hi.u32 	%r71, %r105, -2004318071;
	shr.u32 	%r72, %r71, 5;
	mad.lo.s32 	%r73, %r72, 5760, %r70;
	add.s32 	%r74, %r73, -2;
	mul.wide.u32 	%rd9, %r74, 4;
	add.s64 	%rd10, %rd1, %rd9;
	ld.global.nc.f32 	%f7, [%rd10];
	st.shared.f32 	[%r24+-4], %f7;
$L__BB0_6:
	setp.gt.u32 	%p8, %r107, 1197;
	or.pred  	%p9, %p1, %p8;
	@%p9 bra 	$L__BB0_8;
	mul.hi.u16 	%rs42, %rs62, -30583;
	shr.u16 	%rs43, %rs42, 5;
	mul.lo.s16 	%rs44, %rs43, 60;
	sub.s16 	%rs45, %rs61, %rs44;
	cvt.u32.u16 	%r75, %rs45;
	and.b32  	%r76, %r75, 255;
	mul.hi.u32 	%r77, %r76, 715827883;
	mad.lo.s32 	%r78, %r77, 96, %r109;
	mul.hi.u32 	%r79, %r106, -1431655765;
	shr.u32 	%r80, %r79, 2;
	mad.lo.s32 	%r81, %r80, -6, %r78;
	mul.hi.u32 	%r82, %r106, -2004318071;
	shr.u32 	%r83, %r82, 5;
	mad.lo.s32 	%r84, %r83, 5760, %r81;
	add.s32 	%r85, %r84, -1;
	mul.wide.u32 	%rd11, %r85, 4;
	add.s64 	%rd12, %rd1, %rd11;
	ld.global.nc.f32 	%f8, [%rd12];
	st.shared.f32 	[%r24], %f8;
$L__BB0_8:
	setp.gt.u32 	%p11, %r107, 1196;
	or.pred  	%p12, %p1, %p11;
	@%p12 bra 	$L__BB0_10;
	mul.hi.u16 	%rs46, %rs64, -30583;
	shr.u16 	%rs47, %rs46, 5;
	mul.lo.s16 	%rs48, %rs47, 60;
	sub.s16 	%rs49, %rs63, %rs48;
	cvt.u32.u16 	%r86, %rs49;
	and.b32  	%r87, %r86, 255;
	mul.hi.u32 	%r88, %r87, 715827883;
	mad.lo.s32 	%r89, %r88, 96, %r109;
	mul.hi.u32 	%r90, %r108, -1431655765;
	shr.u32 	%r91, %r90, 2;
	mad.lo.s32 	%r92, %r91, -6, %r89;
	mul.hi.u32 	%r93, %r108, -2004318071;
	shr.u32 	%r94, %r93, 5;
	mad.lo.s32 	%r95, %r94, 5760, %r92;
	mul.wide.u32 	%rd13, %r95, 4;
	add.s64 	%rd14, %rd1, %rd13;
	ld.global.nc.f32 	%f9, [%rd14];
	st.shared.f32 	[%r24+4], %f9;
$L__BB0_10:
	add.s32 	%r110, %r110, 16;
	add.s16 	%rs64, %rs64, 4;
	add.s32 	%r109, %r109, 4;
	add.s32 	%r108, %r108, 4;
	add.s16 	%rs63, %rs63, 4;
	add.s32 	%r107, %r107, 4;
	add.s16 	%rs62, %rs62, 4;
	add.s32 	%r106, %r106, 4;
	add.s16 	%rs61, %rs61, 4;
	add.s16 	%rs60, %rs60, 4;
	add.s32 	%r105, %r105, 4;
	add.s16 	%rs59, %rs59, 4;
	add.s16 	%rs58, %rs58, 4;
	add.s16 	%rs57, %rs57, 4;
	setp.ne.s32 	%p13, %r110, 264;
	@%p13 bra 	$L__BB0_2;
	setp.gt.u32 	%p14, %r1, 35;
	@%p14 bra 	$L__BB0_13;
	mad.lo.s32 	%r96, %r104, 144, %r6;
	mul.wide.u32 	%rd15, %r96, 4;
	add.s64 	%rd16, %rd2, %rd15;
	ld.global.nc.f32 	%f10, [%rd16];
	st.shared.f32 	[%r7], %f10;
$L__BB0_13:
	bar.sync 	0;
	ld.shared.f32 	%f11, [%r9];
	ld.shared.f32 	%f12, [%r10];
	fma.rn.f32 	%f13, %f11, %f12, %f42;
	ld.shared.f32 	%f14, [%r9+2400];
	fma.rn.f32 	%f15, %f12, %f14, %f43;
	ld.shared.f32 	%f16, [%r9+4];
	ld.shared.f32 	%f17, [%r10+24];
	fma.rn.f32 	%f18, %f16, %f17, %f13;
	ld.shared.f32 	%f19, [%r9+2404];
	fma.rn.f32 	%f20, %f17, %f19, %f15;
	ld.shared.f32 	%f21, [%r9+8];
	ld.shared.f32 	%f22, [%r10+48];
	fma.rn.f32 	%f23, %f21, %f22, %f18;
	ld.shared.f32 	%f24, [%r9+2408];
	fma.rn.f32 	%f25, %f22, %f24, %f20;
	ld.shared.f32 	%f26, [%r9+12];
	ld.shared.f32 	%f27, [%r10+72];
	fma.rn.f32 	%f28, %f26, %f27, %f23;
	ld.shared.f32 	%f29, [%r9+2412];
	fma.rn.f32 	%f30, %f27, %f29, %f25;
	ld.shared.f32 	%f31, [%r9+16];
	ld.shared.f32 	%f32, [%r10+96];
	fma.rn.f32 	%f33, %f31, %f32, %f28;
	ld.shared.f32 	%f34, [%r9+2416];
	fma.rn.f32 	%f35, %f32, %f34, %f30;
	ld.shared.f32 	%f36, [%r9+20];
	ld.shared.f32 	%f37, [%r10+120];
	fma.rn.f32 	%f42, %f36, %f37, %f33;
	ld.shared.f32 	%f38, [%r9+2420];
	fma.rn.f32 	%f43, %f37, %f38, %f35;
	add.s32 	%r104, %r104, 1;
	setp.ne.s32 	%p15, %r104, 16;
	@%p15 bra 	$L__BB0_1;
	cvta.to.global.u64 	%rd17, %rd4;
	cvta.to.global.u64 	%rd18, %rd3;
	add.s32 	%r97, %r5, %r8;
	mul.wide.u32 	%rd19, %r97, 4;
	add.s64 	%rd20, %rd17, %rd19;
	ld.global.nc.f32 	%f39, [%rd20];
	add.f32 	%f40, %f42, %f39;
	mul.hi.u16 	%rs50, %rs1, 1093;
	mul.lo.s16 	%rs51, %rs50, 1440;
	cvt.u32.u16 	%r98, %rs51;
	mul.lo.s16 	%rs52, %rs50, 60;
	sub.s16 	%rs53, %rs1, %rs52;
	mul.lo.s16 	%rs54, %rs53, 43;
	shr.u16 	%rs55, %rs54, 8;
	cvt.u16.u32 	%rs56, %r4;
	mov.b32 	%r99, {%rs56, %rs55};
	mov.b32 	%r100, 6384;
	dp2a.lo.u32.u32 	%r101, %r99, %r100, %r98;
	mad.lo.s32 	%r102, %r3, 28800, %r101;
	add.s32 	%r103, %r97, %r102;
	mul.wide.u32 	%rd21, %r103, 4;
	add.s64 	%rd22, %rd18, %rd21;
	st.global.f32 	[%rd22], %f40;
	add.f32 	%f41, %f43, %f39;
	st.global.f32 	[%rd22+57600], %f41;
	ret;

}


// ===== COMPILED SASS (sm_100) =====

	.target	sm_100

	.elftype	@"ET_EXEC"


//--------------------- .note.nv.tkinfo           --------------------------
	.section	.note.nv.tkinfo,"",@"SHT_NOTE"
	.sectionflags	@"SHF_NOTE_NV_TKINFO"
	.tkinfo
        /*0018*/ 	.word	0x00000002
        /*0030*/ 	.string	""
        /*0030*/ 	.string	"ptxas"
        /*0030*/ 	.string	"Cuda compilation tools, release 13.0, V13.0.88"
        /*0030*/ 	.string	"Build cuda_13.0.r13.0/compiler.36424714_0"
        /*0030*/ 	.string	"-arch sm_100 -m 64 "



//--------------------- .note.nv.cuinfo           --------------------------
	.section	.note.nv.cuinfo,"",@"SHT_NOTE"
	.sectionflags	@"SHF_NOTE_NV_CUINFO"
        /*0018*/ 	.short	0x0002
        /*001a*/ 	.short	0x0064
        /*001c*/ 	.short	0x0082
	.zero		2


//--------------------- .nv.info                  --------------------------
	.section	.nv.info,"",@"SHT_CUDA_INFO"
	.align	4


	//----- nvinfo : EIATTR_REGCOUNT
	.align		4
        /*0000*/ 	.byte	0x04, 0x2f
        /*0002*/ 	.short	(.L_1 - .L_0)
	.align		4
.L_0:
        /*0004*/ 	.word	index@(my_kernel_kernel0)
        /*0008*/ 	.word	0x0000001f


	//----- nvinfo : EIATTR_FRAME_SIZE
	.align		4
.L_1:
        /*000c*/ 	.byte	0x04, 0x11
        /*000e*/ 	.short	(.L_3 - .L_2)
	.align		4
.L_2:
        /*0010*/ 	.word	index@(my_kernel_kernel0)
        /*0014*/ 	.word	0x00000000


	//----- nvinfo : EIATTR_MIN_STACK_SIZE
	.align		4
.L_3:
        /*0018*/ 	.byte	0x04, 0x12
        /*001a*/ 	.short	(.L_5 - .L_4)
	.align		4
.L_4:
        /*001c*/ 	.word	index@(my_kernel_kernel0)
        /*0020*/ 	.word	0x00000000
.L_5:


//--------------------- .nv.compat                --------------------------
	.section	.nv.compat,"",@"SHT_CUDA_COMPAT_INFO"
	.align	4
        /*0000*/ 	.byte	0x02, 0x09, 0x00, 0x00, 0x02, 0x02, 0x01, 0x00, 0x02, 0x05, 0x05, 0x00, 0x03, 0x07, 0x01, 0x01
        /*0010*/ 	.byte	0x02, 0x03, 0x00, 0x00, 0x02, 0x06, 0x01, 0x00, 0x04, 0x0b, 0x08, 0x00, 0x09, 0x00, 0x00, 0x00
        /*0020*/ 	.byte	0x00, 0x00, 0x00, 0x00


//--------------------- .nv.info.my_kernel_kernel0 --------------------------
	.section	.nv.info.my_kernel_kernel0,"",@"SHT_CUDA_INFO"
	.sectionflags	@""
	.align	4


	//----- nvinfo : EIATTR_CUDA_API_VERSION
	.align		4
        /*0000*/ 	.byte	0x04, 0x37
        /*0002*/ 	.short	(.L_7 - .L_6)
.L_6:
        /*0004*/ 	.word	0x00000082


	//----- nvinfo : EIATTR_KPARAM_INFO
	.align		4
.L_7:
        /*0008*/ 	.byte	0x04, 0x17
        /*000a*/ 	.short	(.L_9 - .L_8)
.L_8:
        /*000c*/ 	.word	0x00000000
        /*0010*/ 	.short	0x0003
        /*0012*/ 	.short	0x0018
        /*0014*/ 	.byte	0x00, 0xf5, 0x21, 0x00


	//----- nvinfo : EIATTR_KPARAM_INFO
	.align		4
.L_9:
        /*0018*/ 	.byte	0x04, 0x17
        /*001a*/ 	.short	(.L_11 - .L_10)
.L_10:
        /*001c*/ 	.word	0x00000000
        /*0020*/ 	.short	0x0002
        /*0022*/ 	.short	0x0010
        /*0024*/ 	.byte	0x00, 0xf5, 0x21, 0x00


	//----- nvinfo : EIATTR_KPARAM_INFO
	.align		4
.L_11:
        /*0028*/ 	.byte	0x04, 0x17
        /*002a*/ 	.short	(.L_13 - .L_12)
.L_12:
        /*002c*/ 	.word	0x00000000
        /*0030*/ 	.short	0x0001
        /*0032*/ 	.short	0x0008
        /*0034*/ 	.byte	0x00, 0xf5, 0x21, 0x00


	//----- nvinfo : EIATTR_KPARAM_INFO
	.align		4
.L_13:
        /*0038*/ 	.byte	0x04, 0x17
        /*003a*/ 	.short	(.L_15 - .L_14)
.L_14:
        /*003c*/ 	.word	0x00000000
        /*0040*/ 	.short	0x0000
        /*0042*/ 	.short	0x0000
        /*0044*/ 	.byte	0x00, 0xf5, 0x21, 0x00


	//----- nvinfo : EIATTR_SPARSE_MMA_MASK
	.align		4
.L_15:
        /*0048*/ 	.byte	0x03, 0x50
        /*004a*/ 	.short	0x0000


	//----- nvinfo : EIATTR_MAXREG_COUNT
	.align		4
        /*004c*/ 	.byte	0x03, 0x1b
        /*004e*/ 	.short	0x00ff


	//----- nvinfo : EIATTR_NUM_BARRIERS
	.align		4
        /*0050*/ 	.byte	0x02, 0x4c
        /*0052*/ 	.byte	0x01
	.zero		1


	//----- nvinfo : EIATTR_MERCURY_ISA_VERSION
	.align		4
        /*0054*/ 	.byte	0x03, 0x5f
        /*0056*/ 	.short	0x0101


	//----- nvinfo : EIATTR_VRC_CTA_INIT_COUNT
	.align		4
        /*0058*/ 	.byte	0x02, 0x4a
	.zero		1
	.zero		1


	//----- nvinfo : EIATTR_EXIT_INSTR_OFFSETS
	.align		4
        /*005c*/ 	.byte	0x04, 0x1c
        /*005e*/ 	.short	(.L_17 - .L_16)


	//   ....[0]....
.L_16:
        /*0060*/ 	.word	0x00001000


	//----- nvinfo : EIATTR_CRS_STACK_SIZE
	.align		4
.L_17:
        /*0064*/ 	.byte	0x04, 0x1e
        /*0066*/ 	.short	(.L_19 - .L_18)
.L_18:
        /*0068*/ 	.word	0x00000000


	//----- nvinfo : EIATTR_CBANK_PARAM_SIZE
	.align		4
.L_19:
        /*006c*/ 	.byte	0x03, 0x19
        /*006e*/ 	.short	0x0020


	//----- nvinfo : EIATTR_PARAM_CBANK
	.align		4
        /*0070*/ 	.byte	0x04, 0x0a
        /*0072*/ 	.short	(.L_21 - .L_20)
	.align		4
.L_20:
        /*0074*/ 	.word	index@(.nv.constant0.my_kernel_kernel0)
        /*0078*/ 	.short	0x0380
        /*007a*/ 	.short	0x0020


	//----- nvinfo : EIATTR_SW_WAR
	.align		4
.L_21:
        /*007c*/ 	.byte	0x04, 0x36
        /*007e*/ 	.short	(.L_23 - .L_22)
.L_22:
        /*0080*/ 	.word	0x00000008
.L_23:


//--------------------- .nv.callgraph             --------------------------
	.section	.nv.callgraph,"",@"SHT_CUDA_CALLGRAPH"
	.align	4
	.sectionentsize	8
	.align		4
        /*0000*/ 	.word	0x00000000
	.align		4
        /*0004*/ 	.word	0xffffffff
	.align		4
        /*0008*/ 	.word	0x00000000
	.align		4
        /*000c*/ 	.word	0xfffffffe
	.align		4
        /*0010*/ 	.word	0x00000000
	.align		4
        /*0014*/ 	.word	0xfffffffd
	.align		4
        /*0018*/ 	.word	0x00000000
	.align		4
        /*001c*/ 	.word	0xfffffffc


//--------------------- .text.my_kernel_kernel0   --------------------------
	.section	.text.my_kernel_kernel0,"ax",@progbits
	.align	128
        .global         my_kernel_kernel0
        .type           my_kernel_kernel0,@function
        .size           my_kernel_kernel0,(.L_x_11 - my_kernel_kernel0)
        .other          my_kernel_kernel0,@"STO_CUDA_ENTRY STV_DEFAULT"
my_kernel_kernel0:
.text.my_kernel_kernel0:
[----:B------:R-:W-:Y:S01]  /*0000*/  LDC R1, c[0x0][0x37c] ;  /* 0x0000df00ff017b82 */ /* 0x000fe20000000800 */
[----:B------:R-:W0:Y:S07]  /*0010*/  S2R R0, SR_TID.X ;  /* 0x0000000000007919 */ /* 0x000e2e0000002100 */
[----:B------:R-:W1:Y:S01]  /*0020*/  S2UR UR6, SR_CgaCtaId ;  /* 0x00000000000679c3 */ /* 0x000e620000008800 */
[----:B------:R-:W-:Y:S01]  /*0030*/  UMOV UR4, 0x400 ;  /* 0x0000040000047882 */ /* 0x000fe20000000000 */
[----:B------:R-:W-:Y:S01]  /*0040*/  CS2R R4, SRZ ;  /* 0x0000000000047805 */ /* 0x000fe2000001ff00 */
[----:B------:R-:W2:Y:S01]  /*0050*/  S2R R6, SR_CTAID.X ;  /* 0x0000000000067919 */ /* 0x000ea20000002500 */
[----:B------:R-:W-:Y:S01]  /*0060*/  UIADD3 UR5, UPT, UPT, UR4, 0x12c0, URZ ;  /* 0x000012c004057890 */ /* 0x000fe2000fffe0ff */
[----:B------:R-:W3:Y:S01]  /*0070*/  LDCU.64 UR8, c[0x0][0x358] ;  /* 0x00006b00ff0877ac */ /* 0x000ee20008000a00 */
[----:B-1----:R-:W-:-:S02]  /*0080*/  ULEA UR4, UR6, UR4, 0x18 ;  /* 0x0000000406047291 */ /* 0x002fc4000f8ec0ff */
[----:B------:R-:W-:Y:S01]  /*0090*/  ULEA UR5, UR6, UR5, 0x18 ;  /* 0x0000000506057291 */ /* 0x000fe2000f8ec0ff */
[----:B0-----:R-:W-:-:S03]  /*00a0*/  LOP3.LUT R2, R0, 0xffff, RZ, 0xc0, !PT ;  /* 0x0000ffff00027812 */ /* 0x001fc600078ec0ff */
[----:B------:R-:W-:Y:S01]  /*00b0*/  LEA R8, R0, UR4, 0x8 ;  /* 0x0000000400087c11 */ /* 0x000fe2000f8e40ff */
[----:B--2---:R-:W-:-:S04]  /*00c0*/  IMAD.HI.U32 R3, R6, 0x2aaaaaab, RZ ;  /* 0x2aaaaaab06037827 */ /* 0x004fc800078e00ff */
[----:B------:R-:W-:Y:S01]  /*00d0*/  IMAD R2, R2, 0x2aab, RZ ;  /* 0x00002aab02027824 */ /* 0x000fe200078e02ff */
[----:B------:R-:W-:-:S04]  /*00e0*/  SHF.R.U32.HI R3, RZ, 0x2, R3 ;  /* 0x00000002ff037819 */ /* 0x000fc80000011603 */
[----:B------:R-:W-:Y:S01]  /*00f0*/  SHF.R.U32.HI R2, RZ, 0x10, R2 ;  /* 0x00000010ff027819 */ /* 0x000fe20000011602 */
[----:B------:R-:W-:Y:S01]  /*0100*/  IMAD R10, R3, -0x18, R6 ;  /* 0xffffffe8030a7824 */ /* 0x000fe200078e0206 */
[----:B------:R-:W-:Y:S02]  /*0110*/  LOP3.LUT R6, R6, 0x3, RZ, 0xc0, !PT ;  /* 0x0000000306067812 */ /* 0x000fe400078ec0ff */
[----:B------:R-:W-:Y:S02]  /*0120*/  PRMT R2, R2, 0x9910, RZ ;  /* 0x0000991002027816 */ /* 0x000fe400000000ff */
[----:B------:R-:W-:-:S03]  /*0130*/  SHF.R.U32.HI R10, RZ, 0x2, R10 ;  /* 0x00000002ff0a7819 */ /* 0x000fc6000001160a */
[----:B------:R-:W-:-:S05]  /*0140*/  IMAD R2, R2, 0x6, RZ ;  /* 0x0000000602027824 */ /* 0x000fca00078e02ff */
[----:B------:R-:W-:Y:S01]  /*0150*/  IADD3 R7, PT, PT, RZ, -R2, RZ ;  /* 0x80000002ff077210 */ /* 0x000fe20007ffe0ff */
[----:B------:R-:W-:-:S03]  /*0160*/  HFMA2 R2, -RZ, RZ, 0, 0 ;  /* 0x00000000ff027431 */ /* 0x000fc600000001ff */
[----:B------:R-:W-:-:S05]  /*0170*/  PRMT R7, R7, 0x7710, RZ ;  /* 0x0000771007077816 */ /* 0x000fca00000000ff */
[----:B------:R-:W-:-:S05]  /*0180*/  IMAD.IADD R7, R7, 0x1, R0 ;  /* 0x0000000107077824 */ /* 0x000fca00078e0200 */
[----:B------:R-:W-:-:S04]  /*0190*/  LOP3.LUT R7, R7, 0xffff, RZ, 0xc0, !PT ;  /* 0x0000ffff07077812 */ /* 0x000fc800078ec0ff */
[----:B---3--:R-:W-:-:S07]  /*01a0*/  LEA R9, R7, UR5, 0x2 ;  /* 0x0000000507097c11 */ /* 0x008fce000f8e10ff */
.L_x_9:
[----:B------:R-:W-:Y:S01]  /*01b0*/  BAR.SYNC.DEFER_BLOCKING 0x0 ;  /* 0x0000000000007b1d */ /* 0x000fe20000010000 */
[----:B------:R-:W-:Y:S01]  /*01c0*/  IMAD R12, R3, 0x78, R10 ;  /* 0x00000078030c7824 */ /* 0x000fe200078e020a */
[C---:B------:R-:W-:Y:S02]  /*01d0*/  SHF.L.U32 R11, R0.reuse, 0x6, RZ ;  /* 0x00000006000b7819 */ /* 0x040fe400000006ff */
[----:B------:R-:W-:Y:S01]  /*01e0*/  ISETP.GT.U32.AND P0, PT, R0, 0x12, PT ;  /* 0x000000120000780c */ /* 0x000fe20003f04070 */
[----:B------:R-:W-:Y:S01]  /*01f0*/  IMAD R14, R12, 0x3c0, RZ ;  /* 0x000003c00c0e7824 */ /* 0x000fe200078e02ff */
[C---:B------:R-:W-:Y:S01]  /*0200*/  IADD3 R21, PT, PT, R11.reuse, 0x2, RZ ;  /* 0x000000020b157810 */ /* 0x040fe20007ffe0ff */
[C---:B------:R-:W-:Y:S01]  /*0210*/  VIADD R18, R11.reuse, 0x1 ;  /* 0x000000010b127836 */ /* 0x040fe20000000000 */
[C---:B------:R-:W-:Y:S01]  /*0220*/  PRMT R13, R11.reuse, 0x7610, R13 ;  /* 0x000076100b0d7816 */ /* 0x040fe2000000000d */
[C---:B------:R-:W-:Y:S01]  /*0230*/  VIADD R12, R11.reuse, 0x3 ;  /* 0x000000030b0c7836 */ /* 0x040fe20000000000 */
[----:B------:R-:W-:Y:S01]  /*0240*/  IADD3 R25, PT, PT, R14, 0x3, R11 ;  /* 0x000000030e197810 */ /* 0x000fe20007ffe00b */
[----:B------:R-:W-:Y:S01]  /*0250*/  UMOV UR4, 0x8 ;  /* 0x0000000800047882 */ /* 0x000fe20000000000 */
[----:B------:R-:W-:-:S02]  /*0260*/  PRMT R16, R11, 0x7610, R16 ;  /* 0x000076100b107816 */ /* 0x000fc40000000010 */
[----:B------:R-:W-:Y:S01]  /*0270*/  PRMT R17, R18, 0x7610, R17 ;  /* 0x0000761012117816 */ /* 0x000fe20000000011 */
[----:B------:R-:W-:Y:S01]  /*0280*/  IMAD R25, R4, 0x6, R25 ;  /* 0x0000000604197824 */ /* 0x000fe200078e0219 */
[----:B------:R-:W-:Y:S02]  /*0290*/  PRMT R19, R18, 0x7610, R19 ;  /* 0x0000761012137816 */ /* 0x000fe40000000013 */
[C---:B------:R-:W-:Y:S02]  /*02a0*/  PRMT R20, R21.reuse, 0x7610, R20 ;  /* 0x0000761015147816 */ /* 0x040fe40000000014 */
[----:B------:R-:W-:Y:S02]  /*02b0*/  PRMT R22, R21, 0x7610, R22 ;  /* 0x0000761015167816 */ /* 0x000fe40000000016 */
[C---:B------:R-:W-:Y:S02]  /*02c0*/  PRMT R23, R12.reuse, 0x7610, R23 ;  /* 0x000076100c177816 */ /* 0x040fe40000000017 */
[----:B------:R-:W-:-:S07]  /*02d0*/  PRMT R24, R12, 0x7610, R24 ;  /* 0x000076100c187816 */ /* 0x000fce0000000018 */
.L_x_6:
[C---:B------:R-:W-:Y:S01]  /*02e0*/  ISETP.GT.U32.OR P1, PT, R11.reuse, 0x4af, P0 ;  /* 0x000004af0b00780c */ /* 0x040fe20000724470 */
[----:B------:R-:W-:Y:S01]  /*02f0*/  BSSY.RECONVERGENT B0, `(.L_x_0) ;  /* 0x000001b000007945 */ /* 0x000fe20003800200 */
[C---:B------:R-:W-:Y:S02]  /*0300*/  ISETP.GT.U32.OR P2, PT, R11.reuse, 0x4ae, P0 ;  /* 0x000004ae0b00780c */ /* 0x040fe40000744470 */
[----:B------:R-:W-:Y:S02]  /*0310*/  ISETP.GT.U32.OR P3, PT, R11, 0x4ad, P0 ;  /* 0x000004ad0b00780c */ /* 0x000fe40000764470 */
[----:B0-----:R-:W-:-:S07]  /*0320*/  IADD3 R26, PT, PT, R8, UR4, RZ ;  /* 0x00000004081a7c10 */ /* 0x001fce000fffe0ff */
[----:B------:R-:W-:Y:S05]  /*0330*/  @P1 BRA `(.L_x_1) ;  /* 0x0000000000581947 */ /* 0x000fea0003800000 */
[----:B------:R-:W-:-:S05]  /*0340*/  LOP3.LUT R14, R13, 0xffff, RZ, 0xc0, !PT ;  /* 0x0000ffff0d0e7812 */ /* 0x000fca00078ec0ff */
[----:B------:R-:W-:-:S05]  /*0350*/  IMAD R14, R14, 0x8889, RZ ;  /* 0x000088890e0e7824 */ /* 0x000fca00078e02ff */
[----:B------:R-:W-:-:S04]  /*0360*/  SHF.R.U32.HI R14, RZ, 0x15, R14 ;  /* 0x00000015ff0e7819 */ /* 0x000fc8000001160e */
[----:B------:R-:W-:-:S05]  /*0370*/  PRMT R14, R14, 0x9910, RZ ;  /* 0x000099100e0e7816 */ /* 0x000fca00000000ff */
[----:B------:R-:W-:-:S04]  /*0380*/  IMAD R14, R14, 0x3c, RZ ;  /* 0x0000003c0e0e7824 */ /* 0x000fc800078e02ff */
[----:B------:R-:W-:-:S05]  /*0390*/  IMAD.MOV R14, RZ, RZ, -R14 ;  /* 0x000000ffff0e7224 */ /* 0x000fca00078e0a0e */
[----:B------:R-:W-:-:S04]  /*03a0*/  PRMT R15, R14, 0x7710, RZ ;  /* 0x000077100e0f7816 */ /* 0x000fc800000000ff */
[----:B------:R-:W-:Y:S01]  /*03b0*/  IADD3 R14, PT, PT, R15, R16, RZ ;  /* 0x000000100f0e7210 */ /* 0x000fe20007ffe0ff */
[----:B------:R-:W-:-:S03]  /*03c0*/  IMAD.HI.U32 R15, R11, -0x55555555, RZ ;  /* 0xaaaaaaab0b0f7827 */ /* 0x000fc600078e00ff */
[----:B------:R-:W-:Y:S02]  /*03d0*/  LOP3.LUT R14, R14, 0xff, RZ, 0xc0, !PT ;  /* 0x000000ff0e0e7812 */ /* 0x000fe400078ec0ff */
[----:B------:R-:W-:-:S03]  /*03e0*/  SHF.R.U32.HI R15, RZ, 0x2, R15 ;  /* 0x00000002ff0f7819 */ /* 0x000fc6000001160f */
[----:B------:R-:W-:-:S04]  /*03f0*/  IMAD.HI.U32 R14, R14, 0x2aaaaaab, RZ ;  /* 0x2aaaaaab0e0e7827 */ /* 0x000fc800078e00ff */
[----:B------:R-:W-:-:S04]  /*0400*/  IMAD R14, R14, 0x60, R25 ;  /* 0x000000600e0e7824 */ /* 0x000fc800078e0219 */
[----:B------:R-:W-:Y:S02]  /*0410*/  IMAD R14, R15, -0x6, R14 ;  /* 0xfffffffa0f0e7824 */ /* 0x000fe400078e020e */
[----:B------:R-:W-:-:S05]  /*0420*/  IMAD.HI.U32 R15, R11, -0x77777777, RZ ;  /* 0x888888890b0f7827 */ /* 0x000fca00078e00ff */
[----:B------:R-:W-:-:S05]  /*0430*/  SHF.R.U32.HI R15, RZ, 0x5, R15 ;  /* 0x00000005ff0f7819 */ /* 0x000fca000001160f */
[----:B------:R-:W-:Y:S02]  /*0440*/  IMAD R27, R15, 0x1680, R14 ;  /* 0x000016800f1b7824 */ /* 0x000fe400078e020e */
[----:B------:R-:W0:Y:S02]  /*0450*/  LDC.64 R14, c[0x0][0x380] ;  /* 0x0000e000ff0e7b82 */ /* 0x000e240000000a00 */
[----:B------:R-:W-:-:S04]  /*0460*/  VIADD R27, R27, 0xfffffffd ;  /* 0xfffffffd1b1b7836 */ /* 0x000fc80000000000 */
[----:B0-----:R-:W-:-:S06]  /*0470*/  IMAD.WIDE.U32 R14, R27, 0x4, R14 ;  /* 0x000000041b0e7825 */ /* 0x001fcc00078e000e */
[----:B------:R-:W2:Y:S04]  /*0480*/  LDG.E.CONSTANT R15, desc[UR8][R14.64] ;  /* 0x000000080e0f7981 */ /* 0x000ea8000c1e9900 */
[----:B--2---:R0:W-:Y:S02]  /*0490*/  STS [R26+-0x8], R15 ;  /* 0xfffff80f1a007388 */ /* 0x0041e40000000800 */
.L_x_1:
[----:B------:R-:W-:Y:S05]  /*04a0*/  BSYNC.RECONVERGENT B0 ;  /* 0x0000000000007941 */ /* 0x000fea0003800200 */
.L_x_0:
[----:B------:R-:W-:Y:S04]  /*04b0*/  BSSY.RECONVERGENT B0, `(.L_x_2) ;  /* 0x0000018000007945 */ /* 0x000fe80003800200 */
[----:B------:R-:W-:Y:S05]  /*04c0*/  @P2 BRA `(.L_x_3) ;  /* 0x0000000000582947 */ /* 0x000fea0003800000 */
[----:B------:R-:W-:Y:S01]  /*04d0*/  LOP3.LUT R14, R17, 0xffff, RZ, 0xc0, !PT ;  /* 0x0000ffff110e7812 */ /* 0x000fe200078ec0ff */
[----:B0-----:R-:W-:-:S04]  /*04e0*/  IMAD.HI.U32 R15, R18, -0x55555555, RZ ;  /* 0xaaaaaaab120f7827 */ /* 0x001fc800078e00ff */
[----:B------:R-:W-:Y:S01]  /*04f0*/  IMAD R14, R14, 0x8889, RZ ;  /* 0x000088890e0e7824 */ /* 0x000fe200078e02ff */
[----:B------:R-:W-:-:S04]  /*0500*/  SHF.R.U32.HI R15, RZ, 0x2, R15 ;  /* 0x00000002ff0f7819 */ /* 0x000fc8000001160f */
[----:B------:R-:W-:-:S04]  /*0510*/  SHF.R.U32.HI R14, RZ, 0x15, R14 ;  /* 0x00000015ff0e7819 */ /* 0x000fc8000001160e */
[----:B------:R-:W-:-:S05]  /*0520*/  PRMT R14, R14, 0x9910, RZ ;  /* 0x000099100e0e7816 */ /* 0x000fca00000000ff */
[----:B------:R-:W-:-:S05]  /*0530*/  IMAD R14, R14, 0x3c, RZ ;  /* 0x0000003c0e0e7824 */ /* 0x000fca00078e02ff */
[----:B------:R-:W-:-:S04]  /*0540*/  IADD3 R14, PT, PT, RZ, -R14, RZ ;  /* 0x8000000eff0e7210 */ /* 0x000fc80007ffe0ff */
[----:B------:R-:W-:-:S05]  /*0550*/  PRMT R14, R14, 0x7710, RZ ;  /* 0x000077100e0e7816 */ /* 0x000fca00000000ff */
[----:B------:R-:W-:-:S05]  /*0560*/  IMAD.IADD R14, R14, 0x1, R19 ;  /* 0x000000010e0e7824 */ /* 0x000fca00078e0213 */
[----:B------:R-:W-:-:S05]  /*0570*/  LOP3.LUT R14, R14, 0xff, RZ, 0xc0, !PT ;  /* 0x000000ff0e0e7812 */ /* 0x000fca00078ec0ff */
[----:B------:R-:W-:-:S04]  /*0580*/  IMAD.HI.U32 R14, R14, 0x2aaaaaab, RZ ;  /* 0x2aaaaaab0e0e7827 */ /* 0x000fc800078e00ff */
[----:B------:R-:W-:-:S04]  /*0590*/  IMAD R14, R14, 0x60, R25 ;  /* 0x000000600e0e7824 */ /* 0x000fc800078e0219 */
[----:B------:R-:W-:Y:S02]  /*05a0*/  IMAD R14, R15, -0x6, R14 ;  /* 0xfffffffa0f0e7824 */ /* 0x000fe400078e020e */
[----:B------:R-:W-:-:S05]  /*05b0*/  IMAD.HI.U32 R15, R18, -0x77777777, RZ ;  /* 0x88888889120f7827 */ /* 0x000fca00078e00ff */
[----:B------:R-:W-:-:S05]  /*05c0*/  SHF.R.U32.HI R15, RZ, 0x5, R15 ;  /* 0x00000005ff0f7819 */ /* 0x000fca000001160f */
[----:B------:R-:W-:Y:S02]  /*05d0*/  IMAD R27, R15, 0x1680, R14 ;  /* 0x000016800f1b7824 */ /* 0x000fe400078e020e */
[----:B------:R-:W0:Y:S03]  /*05e0*/  LDC.64 R14, c[0x0][0x380] ;  /* 0x0000e000ff0e7b82 */ /* 0x000e260000000a00 */
[----:B------:R-:W-:-:S05]  /*05f0*/  IADD3 R27, PT, PT, R27, -0x2, RZ ;  /* 0xfffffffe1b1b7810 */ /* 0x000fca0007ffe0ff */
[----:B0-----:R-:W-:-:S06]  /*0600*/  IMAD.WIDE.U32 R14, R27, 0x4, R14 ;  /* 0x000000041b0e7825 */ /* 0x001fcc00078e000e */
[----:B------:R-:W2:Y:S04]  /*0610*/  LDG.E.CONSTANT R15, desc[UR8][R14.64] ;  /* 0x000000080e0f7981 */ /* 0x000ea8000c1e9900 */
[----:B--2---:R1:W-:Y:S02]  /*0620*/  STS [R26+-0x4], R15 ;  /* 0xfffffc0f1a007388 */ /* 0x0043e40000000800 */
.L_x_3:
[----:B------:R-:W-:Y:S05]  /*0630*/  BSYNC.RECONVERGENT B0 ;  /* 0x0000000000007941 */ /* 0x000fea0003800200 */
.L_x_2:
[----:B------:R-:W-:Y:S04]  /*0640*/  BSSY.RECONVERGENT B0, `(.L_x_4) ;  /* 0x0000018000007945 */ /* 0x000fe80003800200 */
[----:B------:R-:W-:Y:S05]  /*0650*/  @P3 BRA `(.L_x_5) ;  /* 0x0000000000583947 */ /* 0x000fea0003800000 */
[----:B------:R-:W-:-:S05]  /*0660*/  LOP3.LUT R14, R22, 0xffff, RZ, 0xc0, !PT ;  /* 0x0000ffff160e7812 */ /* 0x000fca00078ec0ff */
[----:B------:R-:W-:-:S05]  /*0670*/  IMAD R14, R14, 0x8889, RZ ;  /* 0x000088890e0e7824 */ /* 0x000fca00078e02ff */
[----:B------:R-:W-:-:S04]  /*0680*/  SHF.R.U32.HI R14, RZ, 0x15, R14 ;  /* 0x00000015ff0e7819 */ /* 0x000fc8000001160e */
[----:B------:R-:W-:-:S05]  /*0690*/  PRMT R14, R14, 0x9910, RZ ;  /* 0x000099100e0e7816 */ /* 0x000fca00000000ff */
[----:B------:R-:W-:-:S04]  /*06a0*/  IMAD R14, R14, 0x3c, RZ ;  /* 0x0000003c0e0e7824 */ /* 0x000fc800078e02ff */
[----:B------:R-:W-:-:S05]  /*06b0*/  IMAD.MOV R14, RZ, RZ, -R14 ;  /* 0x000000ffff0e7224 */ /* 0x000fca00078e0a0e */
[----:B01----:R-:W-:-:S04]  /*06c0*/  PRMT R15, R14, 0x7710, RZ ;  /* 0x000077100e0f7816 */ /* 0x003fc800000000ff */
        /* <DEDUP_REMOVED lines=14> */
[----:B--2---:R2:W-:Y:S02]  /*07b0*/  STS [R26], R15 ;  /* 0x0000000f1a007388 */ /* 0x0045e40000000800 */
.L_x_5:
[----:B------:R-:W-:Y:S05]  /*07c0*/  BSYNC.RECONVERGENT B0 ;  /* 0x0000000000007941 */ /* 0x000fea0003800200 */
.L_x_4:
[----:B------:R-:W-:-:S13]  /*07d0*/  ISETP.GT.U32.OR P1, PT, R11, 0x4ac, P0 ;  /* 0x000004ac0b00780c */ /* 0x000fda0000724470 */
[----:B------:R-:W-:Y:S01]  /*07e0*/  @!P1 LOP3.LUT R14, R24, 0xffff, RZ, 0xc0, !PT ;  /* 0x0000ffff180e9812 */ /* 0x000fe200078ec0ff */
[----:B012---:R-:W-:-:S04]  /*07f0*/  @!P1 IMAD.HI.U32 R15, R12, -0x55555555, RZ ;  /* 0xaaaaaaab0c0f9827 */ /* 0x007fc800078e00ff */
[----:B------:R-:W-:Y:S01]  /*0800*/  @!P1 IMAD R14, R14, 0x8889, RZ ;  /* 0x000088890e0e9824 */ /* 0x000fe200078e02ff */
[----:B------:R-:W-:-:S04]  /*0810*/  @!P1 SHF.R.U32.HI R15, RZ, 0x2, R15 ;  /* 0x00000002ff0f9819 */ /* 0x000fc8000001160f */
[----:B------:R-:W-:-:S04]  /*0820*/  @!P1 SHF.R.U32.HI R14, RZ, 0x15, R14 ;  /* 0x00000015ff0e9819 */ /* 0x000fc8000001160e */
[----:B------:R-:W-:-:S05]  /*0830*/  @!P1 PRMT R14, R14, 0x9910, RZ ;  /* 0x000099100e0e9816 */ /* 0x000fca00000000ff */
[----:B------:R-:W-:-:S05]  /*0840*/  @!P1 IMAD R14, R14, 0x3c, RZ ;  /* 0x0000003c0e0e9824 */ /* 0x000fca00078e02ff */
[----:B------:R-:W-:-:S04]  /*0850*/  @!P1 IADD3 R14, PT, PT, RZ, -R14, RZ ;  /* 0x8000000eff0e9210 */ /* 0x000fc80007ffe0ff */
[----:B------:R-:W-:-:S05]  /*0860*/  @!P1 PRMT R14, R14, 0x7710, RZ ;  /* 0x000077100e0e9816 */ /* 0x000fca00000000ff */
[----:B------:R-:W-:-:S05]  /*0870*/  @!P1 IMAD.IADD R14, R14, 0x1, R23 ;  /* 0x000000010e0e9824 */ /* 0x000fca00078e0217 */
[----:B------:R-:W-:-:S05]  /*0880*/  @!P1 LOP3.LUT R14, R14, 0xff, RZ, 0xc0, !PT ;  /* 0x000000ff0e0e9812 */ /* 0x000fca00078ec0ff */
[----:B------:R-:W-:-:S04]  /*0890*/  @!P1 IMAD.HI.U32 R14, R14, 0x2aaaaaab, RZ ;  /* 0x2aaaaaab0e0e9827 */ /* 0x000fc800078e00ff */
[----:B------:R-:W-:-:S04]  /*08a0*/  @!P1 IMAD R14, R14, 0x60, R25 ;  /* 0x000000600e0e9824 */ /* 0x000fc800078e0219 */
[----:B------:R-:W-:Y:S02]  /*08b0*/  @!P1 IMAD R14, R15, -0x6, R14 ;  /* 0xfffffffa0f0e9824 */ /* 0x000fe400078e020e */
[----:B------:R-:W-:-:S05]  /*08c0*/  @!P1 IMAD.HI.U32 R15, R12, -0x77777777, RZ ;  /* 0x888888890c0f9827 */ /* 0x000fca00078e00ff */
[----:B------:R-:W-:-:S05]  /*08d0*/  @!P1 SHF.R.U32.HI R15, RZ, 0x5, R15 ;  /* 0x00000005ff0f9819 */ /* 0x000fca000001160f */
[----:B------:R-:W-:Y:S02]  /*08e0*/  @!P1 IMAD R27, R15, 0x1680, R14 ;  /* 0x000016800f1b9824 */ /* 0x000fe400078e020e */
[----:B------:R-:W0:Y:S02]  /*08f0*/  @!P1 LDC.64 R14, c[0x0][0x380] ;  /* 0x0000e000ff0e9b82 */ /* 0x000e240000000a00 */
[----:B0-----:R-:W-:-:S06]  /*0900*/  @!P1 IMAD.WIDE.U32 R14, R27, 0x4, R14 ;  /* 0x000000041b0e9825 */ /* 0x001fcc00078e000e */
[----:B------:R-:W2:Y:S01]  /*0910*/  @!P1 LDG.E.CONSTANT R15, desc[UR8][R14.64] ;  /* 0x000000080e0f9981 */ /* 0x000ea2000c1e9900 */
[----:B------:R-:W-:Y:S01]  /*0920*/  UIADD3 UR4, UPT, UPT, UR4, 0x10, URZ ;  /* 0x0000001004047890 */ /* 0x000fe2000fffe0ff */
[----:B------:R-:W-:Y:S01]  /*0930*/  IADD3 R24, PT, PT, R24, 0x4, RZ ;  /* 0x0000000418187810 */ /* 0x000fe20007ffe0ff */
[----:B------:R-:W-:Y:S01]  /*0940*/  VIADD R23, R23, 0x4 ;  /* 0x0000000417177836 */ /* 0x000fe20000000000 */
[----:B------:R-:W-:Y:S01]  /*0950*/  IADD3 R22, PT, PT, R22, 0x4, RZ ;  /* 0x0000000416167810 */ /* 0x000fe20007ffe0ff */
[----:B------:R-:W-:Y:S01]  /*0960*/  UISETP.NE.AND UP0, UPT, UR4, 0x108, UPT ;  /* 0x000001080400788c */ /* 0x000fe2000bf05270 */
[----:B------:R-:W-:Y:S01]  /*0970*/  VIADD R21, R21, 0x4 ;  /* 0x0000000415157836 */ /* 0x000fe20000000000 */
[----:B------:R-:W-:Y:S01]  /*0980*/  IADD3 R20, PT, PT, R20, 0x4, RZ ;  /* 0x0000000414147810 */ /* 0x000fe20007ffe0ff */
        /* <DEDUP_REMOVED lines=8> */
[----:B--2---:R0:W-:Y:S01]  /*0a10*/  @!P1 STS [R26+0x4], R15 ;  /* 0x0000040f1a009388 */ /* 0x0041e20000000800 */
[----:B------:R-:W-:Y:S05]  /*0a20*/  BRA.U UP0, `(.L_x_6) ;  /* 0xfffffff9002c7547 */ /* 0x000fea000b83ffff */
[----:B------:R-:W-:Y:S01]  /*0a30*/  ISETP.GT.U32.AND P0, PT, R0, 0x23, PT ;  /* 0x000000230000780c */ /* 0x000fe20003f04070 */
[----:B------:R-:W-:-:S12]  /*0a40*/  BSSY.RECONVERGENT B0, `(.L_x_7) ;  /* 0x0000017000007945 */ /* 0x000fd80003800200 */
[----:B------:R-:W-:Y:S05]  /*0a50*/  @P0 BRA `(.L_x_8) ;  /* 0x0000000000540947 */ /* 0x000fea0003800000 */
[----:B------:R-:W-:-:S05]  /*0a60*/  LOP3.LUT R11, R0, 0xff, RZ, 0xc0, !PT ;  /* 0x000000ff000b7812 */ /* 0x000fca00078ec0ff */
[----:B------:R-:W-:-:S05]  /*0a70*/  IMAD R11, R11, 0xab, RZ ;  /* 0x000000ab0b0b7824 */ /* 0x000fca00078e02ff */
[----:B------:R-:W-:-:S04]  /*0a80*/  SHF.R.U32.HI R11, RZ, 0xa, R11 ;  /* 0x0000000aff0b7819 */ /* 0x000fc8000001160b */
[----:B------:R-:W-:-:S05]  /*0a90*/  PRMT R12, R11, 0x9910, RZ ;  /* 0x000099100b0c7816 */ /* 0x000fca00000000ff */
[----:B------:R-:W-:-:S04]  /*0aa0*/  IMAD R12, R12, 0x6, RZ ;  /* 0x000000060c0c7824 */ /* 0x000fc800078e02ff */
[----:B------:R-:W-:-:S05]  /*0ab0*/  IMAD.MOV R12, RZ, RZ, -R12 ;  /* 0x000000ffff0c7224 */ /* 0x000fca00078e0a0c */
[----:B0-----:R-:W-:Y:S02]  /*0ac0*/  PRMT R15, R12, 0x7710, RZ ;  /* 0x000077100c0f7816 */ /* 0x001fe400000000ff */
[----:B------:R-:W0:Y:S02]  /*0ad0*/  LDC.64 R12, c[0x0][0x388] ;  /* 0x0000e200ff0c7b82 */ /* 0x000e240000000a00 */
[----:B------:R-:W-:-:S04]  /*0ae0*/  IADD3 R15, PT, PT, R15, R0, RZ ;  /* 0x000000000f0f7210 */ /* 0x000fc80007ffe0ff */
[----:B------:R-:W-:-:S05]  /*0af0*/  LOP3.LUT R15, R15, 0xff, RZ, 0xc0, !PT ;  /* 0x000000ff0f0f7812 */ /* 0x000fca00078ec0ff */
[----:B------:R-:W-:-:S04]  /*0b00*/  IMAD R14, R6, 0x6, R15 ;  /* 0x00000006060e7824 */ /* 0x000fc800078e020f */
[----:B------:R-:W-:-:S04]  /*0b10*/  IMAD R11, R11, 0x18, R14 ;  /* 0x000000180b0b7824 */ /* 0x000fc800078e020e */
[----:B------:R-:W-:-:S04]  /*0b20*/  IMAD R11, R4, 0x90, R11 ;  /* 0x00000090040b7824 */ /* 0x000fc800078e020b */
[----:B0-----:R-:W-:-:S06]  /*0b30*/  IMAD.WIDE.U32 R12, R11, 0x4, R12 ;  /* 0x000000040b0c7825 */ /* 0x001fcc00078e000c */
[----:B------:R-:W2:Y:S01]  /*0b40*/  LDG.E.CONSTANT R12, desc[UR8][R12.64] ;  /* 0x000000080c0c7981 */ /* 0x000ea2000c1e9900 */
[----:B------:R-:W0:Y:S01]  /*0b50*/  S2UR UR5, SR_CgaCtaId ;  /* 0x00000000000579c3 */ /* 0x000e220000008800 */
[----:B------:R-:W-:Y:S02]  /*0b60*/  UMOV UR4, 0x400 ;  /* 0x0000040000047882 */ /* 0x000fe40000000000 */
[----:B------:R-:W-:-:S04]  /*0b70*/  UIADD3 UR4, UPT, UPT, UR4, 0x12c0, URZ ;  /* 0x000012c004047890 */ /* 0x000fc8000fffe0ff */
[----:B0-----:R-:W-:-:S06]  /*0b80*/  ULEA UR4, UR5, UR4, 0x18 ;  /* 0x0000000405047291 */ /* 0x001fcc000f8ec0ff */
[----:B------:R-:W-:-:S05]  /*0b90*/  LEA R11, R0, UR4, 0x2 ;  /* 0x00000004000b7c11 */ /* 0x000fca000f8e10ff */
[----:B--2---:R1:W-:Y:S02]  /*0ba0*/  STS [R11], R12 ;  /* 0x0000000c0b007388 */ /* 0x0043e40000000800 */
.L_x_8:
[----:B------:R-:W-:Y:S05]  /*0bb0*/  BSYNC.RECONVERGENT B0 ;  /* 0x0000000000007941 */ /* 0x000fea0003800200 */
.L_x_7:
[----:B------:R-:W2:Y:S08]  /*0bc0*/  S2UR UR5, SR_CgaCtaId ;  /* 0x00000000000579c3 */ /* 0x000eb00000008800 */
[----:B------:R-:W-:Y:S01]  /*0bd0*/  BAR.SYNC.DEFER_BLOCKING 0x0 ;  /* 0x0000000000007b1d */ /* 0x000fe20000010000 */
[----:B0-----:R-:W-:Y:S01]  /*0be0*/  IMAD.IADD R15, R0, 0x1, -R7 ;  /* 0x00000001000f7824 */ /* 0x001fe200078e0a07 */
[----:B------:R-:W-:-:S04]  /*0bf0*/  IADD3 R4, PT, PT, R4, 0x1, RZ ;  /* 0x0000000104047810 */ /* 0x000fc80007ffe0ff */
[----:B------:R-:W-:Y:S01]  /*0c00*/  UMOV UR4, 0x400 ;  /* 0x0000040000047882 */ /* 0x000fe20000000000 */
[----:B------:R-:W-:Y:S01]  /*0c10*/  ISETP.NE.AND P0, PT, R4, 0x10, PT ;  /* 0x000000100400780c */ /* 0x000fe20003f05270 */
[----:B--2---:R-:W-:Y:S01]  /*0c20*/  ULEA UR4, UR5, UR4, 0x18 ;  /* 0x0000000405047291 */ /* 0x004fe2000f8ec0ff */
[----:B------:R-:W-:Y:S04]  /*0c30*/  LDS R20, [R9] ;  /* 0x0000000009147984 */ /* 0x000fe80000000800 */
[----:B-1----:R-:W-:Y:S01]  /*0c40*/  LDS R11, [R9+0x18] ;  /* 0x00001800090b7984 */ /* 0x002fe20000000800 */
[----:B------:R-:W-:-:S03]  /*0c50*/  LEA R15, R15, UR4, 0x2 ;  /* 0x000000040f0f7c11 */ /* 0x000fc6000f8e10ff */
[----:B------:R-:W-:Y:S04]  /*0c60*/  LDS R13, [R9+0x30] ;  /* 0x00003000090d7984 */ /* 0x000fe80000000800 */
[----:B------:R-:W0:Y:S04]  /*0c70*/  LDS R17, [R15] ;  /* 0x000000000f117984 */ /* 0x000e280000000800 */
[----:B------:R-:W1:Y:S04]  /*0c80*/  LDS R21, [R15+0x960] ;  /* 0x000960000f157984 */ /* 0x000e680000000800 */
[----:B------:R-:W2:Y:S04]  /*0c90*/  LDS R12, [R15+0x4] ;  /* 0x000004000f0c7984 */ /* 0x000ea80000000800 */
[----:B------:R-:W3:Y:S04]  /*0ca0*/  LDS R14, [R15+0x964] ;  /* 0x000964000f0e7984 */ /* 0x000ee80000000800 */
[----:B------:R-:W4:Y:S04]  /*0cb0*/  LDS R16, [R15+0x8] ;  /* 0x000008000f107984 */ /* 0x000f280000000800 */
[----:B------:R-:W5:Y:S04]  /*0cc0*/  LDS R18, [R15+0x968] ;  /* 0x000968000f127984 */ /* 0x000f680000000800 */
[----:B------:R-:W-:Y:S04]  /*0cd0*/  LDS R19, [R15+0xc] ;  /* 0x00000c000f137984 */ /* 0x000fe80000000800 */
[----:B------:R-:W-:Y:S04]  /*0ce0*/  LDS R26, [R15+0x10] ;  /* 0x000010000f1a7984 */ /* 0x000fe80000000800 */
[----:B------:R-:W-:Y:S04]  /*0cf0*/  LDS R24, [R15+0x970] ;  /* 0x000970000f187984 */ /* 0x000fe80000000800 */
[----:B------:R-:W-:Y:S01]  /*0d00*/  LDS R22, [R15+0x14] ;  /* 0x000014000f167984 */ /* 0x000fe20000000800 */
[----:B0-----:R-:W-:-:S03]  /*0d10*/  FFMA R23, R17, R20, R2 ;  /* 0x0000001411177223 */ /* 0x001fc60000000002 */
[----:B------:R-:W0:Y:S01]  /*0d20*/  LDS R2, [R9+0x48] ;  /* 0x0000480009027984 */ /* 0x000e220000000800 */
[----:B-1----:R-:W-:-:S03]  /*0d30*/  FFMA R28, R20, R21, R5 ;  /* 0x00000015141c7223 */ /* 0x002fc60000000005 */
[----:B------:R-:W1:Y:S01]  /*0d40*/  LDS R17, [R15+0x96c] ;  /* 0x00096c000f117984 */ /* 0x000e620000000800 */
[----:B--2---:R-:W-:-:S03]  /*0d50*/  FFMA R23, R12, R11, R23 ;  /* 0x0000000b0c177223 */ /* 0x004fc60000000017 */
[----:B------:R-:W2:Y:S01]  /*0d60*/  LDS R21, [R9+0x60] ;  /* 0x0000600009157984 */ /* 0x000ea20000000800 */
[----:B---3--:R-:W-:-:S03]  /*0d70*/  FFMA R14, R11, R14, R28 ;  /* 0x0000000e0b0e7223 */ /* 0x008fc6000000001c */
[----:B------:R-:W3:Y:S01]  /*0d80*/  LDS R5, [R9+0x78] ;  /* 0x0000780009057984 */ /* 0x000ee20000000800 */
[----:B----4-:R-:W-:-:S03]  /*0d90*/  FFMA R16, R16, R13, R23 ;  /* 0x0000000d10107223 */ /* 0x010fc60000000017 */
[----:B------:R-:W4:Y:S01]  /*0da0*/  LDS R20, [R15+0x974] ;  /* 0x000974000f147984 */ /* 0x000f220000000800 */
[----:B-----5:R-:W-:Y:S01]  /*0db0*/  FFMA R13, R13, R18, R14 ;  /* 0x000000120d0d7223 */ /* 0x020fe2000000000e */
[----:B0-----:R-:W-:-:S03]  /*0dc0*/  FFMA R19, R19, R2, R16 ;  /* 0x0000000213137223 */ /* 0x001fc60000000010 */
[----:B-1----:R-:W-:Y:S01]  /*0dd0*/  FFMA R2, R2, R17, R13 ;  /* 0x0000001102027223 */ /* 0x002fe2000000000d */
[----:B--2---:R-:W-:-:S03]  /*0de0*/  FFMA R19, R26, R21, R19 ;  /* 0x000000151a137223 */ /* 0x004fc60000000013 */
[----:B------:R-:W-:Y:S01]  /*0df0*/  FFMA R24, R21, R24, R2 ;  /* 0x0000001815187223 */ /* 0x000fe20000000002 */
[----:B---3--:R-:W-:-:S03]  /*0e00*/  FFMA R2, R22, R5, R19 ;  /* 0x0000000516027223 */ /* 0x008fc60000000013 */
[----:B----4-:R-:W-:Y:S01]  /*0e10*/  FFMA R5, R5, R20, R24 ;  /* 0x0000001405057223 */ /* 0x010fe20000000018 */
[----:B------:R-:W-:Y:S06]  /*0e20*/  @P0 BRA `(.L_x_9) ;  /* 0xfffffff000e00947 */ /* 0x000fec000383ffff */
[----:B------:R-:W0:Y:S01]  /*0e30*/  LDC.64 R12, c[0x0][0x398] ;  /* 0x0000e600ff0c7b82 */ /* 0x000e220000000a00 */
[----:B------:R-:W-:-:S04]  /*0e40*/  IMAD R8, R6, 0x6, R7 ;  /* 0x0000000606087824 */ /* 0x000fc800078e0207 */
[----:B0-----:R-:W-:-:S05]  /*0e50*/  IMAD.WIDE.U32 R6, R8, 0x4, R12 ;  /* 0x0000000408067825 */ /* 0x001fca00078e000c */
[----:B------:R0:W2:Y:S01]  /*0e60*/  LDG.E.CONSTANT R4, desc[UR8][R6.64] ;  /* 0x0000000806047981 */ /* 0x0000a2000c1e9900 */
[----:B------:R-:W-:Y:S01]  /*0e70*/  LOP3.LUT R9, R0, 0xffff, RZ, 0xc0, !PT ;  /* 0x0000ffff00097812 */ /* 0x000fe200078ec0ff */
[----:B------:R-:W-:-:S04]  /*0e80*/  UMOV UR4, 0x18f0 ;  /* 0x000018f000047882 */ /* 0x000fc80000000000 */
[----:B------:R-:W-:Y:S01]  /*0e90*/  IMAD R9, R9, 0x445, RZ ;  /* 0x0000044509097824 */ /* 0x000fe200078e02ff */
[----:B0-----:R-:W0:Y:S04]  /*0ea0*/  LDC.64 R6, c[0x0][0x390] ;  /* 0x0000e400ff067b82 */ /* 0x001e280000000a00 */
[----:B------:R-:W-:-:S04]  /*0eb0*/  SHF.R.U32.HI R9, RZ, 0x10, R9 ;  /* 0x00000010ff097819 */ /* 0x000fc80000011609 */
[----:B------:R-:W-:-:S05]  /*0ec0*/  PRMT R11, R9, 0x9910, RZ ;  /* 0x00009910090b7816 */ /* 0x000fca00000000ff */
[----:B------:R-:W-:-:S04]  /*0ed0*/  IMAD R9, R11, 0x3c, RZ ;  /* 0x0000003c0b097824 */ /* 0x000fc800078e02ff */
[----:B------:R-:W-:-:S05]  /*0ee0*/  IMAD.MOV R9, RZ, RZ, -R9 ;  /* 0x000000ffff097224 */ /* 0x000fca00078e0a09 */
[----:B------:R-:W-:-:S04]  /*0ef0*/  PRMT R9, R9, 0x7710, RZ ;  /* 0x0000771009097816 */ /* 0x000fc800000000ff */
[----:B------:R-:W-:-:S04]  /*0f00*/  IADD3 R0, PT, PT, R9, R0, RZ ;  /* 0x0000000009007210 */ /* 0x000fc80007ffe0ff */
[----:B------:R-:W-:Y:S01]  /*0f10*/  PRMT R9, R0, 0x9910, RZ ;  /* 0x0000991000097816 */ /* 0x000fe200000000ff */
[----:B------:R-:W-:-:S04]  /*0f20*/  IMAD R0, R11, 0x5a0, RZ ;  /* 0x000005a00b007824 */ /* 0x000fc800078e02ff */
[----:B------:R-:W-:Y:S01]  /*0f30*/  IMAD R9, R9, 0x2b, RZ ;  /* 0x0000002b09097824 */ /* 0x000fe200078e02ff */
[----:B------:R-:W-:-:S04]  /*0f40*/  LOP3.LUT R0, R0, 0xffff, RZ, 0xc0, !PT ;  /* 0x0000ffff00007812 */ /* 0x000fc800078ec0ff */
[----:B------:R-:W-:-:S04]  /*0f50*/  LOP3.LUT R9, R9, 0xffff, RZ, 0xc0, !PT ;  /* 0x0000ffff09097812 */ /* 0x000fc800078ec0ff */
[----:B------:R-:W-:-:S04]  /*0f60*/  SHF.R.U32.HI R9, RZ, 0x8, R9 ;  /* 0x00000008ff097819 */ /* 0x000fc80000011609 */
[----:B------:R-:W-:-:S05]  /*0f70*/  PRMT R9, R10, 0x5410, R9 ;  /* 0x000054100a097816 */ /* 0x000fca0000000009 */
[----:B------:R-:W-:-:S04]  /*0f80*/  IDP.2A.LO.U16.U8 R0, R9, UR4, R0 ;  /* 0x0000000409007c26 */ /* 0x000fc80008001000 */
[----:B------:R-:W-:-:S04]  /*0f90*/  IMAD R3, R3, 0x7080, R0 ;  /* 0x0000708003037824 */ /* 0x000fc800078e0200 */
[----:B------:R-:W-:-:S04]  /*0fa0*/  IMAD.IADD R9, R8, 0x1, R3 ;  /* 0x0000000108097824 */ /* 0x000fc800078e0203 */
[----:B0-----:R-:W-:-:S04]  /*0fb0*/  IMAD.WIDE.U32 R6, R9, 0x4, R6 ;  /* 0x0000000409067825 */ /* 0x001fc800078e0006 */
[--C-:B--2---:R-:W-:Y:S01]  /*0fc0*/  FADD R3, R2, R4.reuse ;  /* 0x0000000402037221 */ /* 0x104fe20000000000 */
[----:B------:R-:W-:-:S04]  /*0fd0*/  FADD R5, R5, R4 ;  /* 0x0000000405057221 */ /* 0x000fc80000000000 */
[----:B------:R-:W-:Y:S04]  /*0fe0*/  STG.E desc[UR8][R6.64], R3 ;  /* 0x0000000306007986 */ /* 0x000fe8000c101908 */
[----:B------:R-:W-:Y:S01]  /*0ff0*/  STG.E desc[UR8][R6.64+0xe100], R5 ;  /* 0x00e1000506007986 */ /* 0x000fe2000c101908 */
[----:B------:R-:W-:Y:S05]  /*1000*/  EXIT ;  /* 0x000000000000794d */ /* 0x000fea0003800000 */
.L_x_10:
[----:B------:R-:W-:-:S00]  /*1010*/  BRA `(.L_x_10) ;  /* 0xfffffffc00fc7947 */ /* 0x000fc0000383ffff */
[----:B------:R-:W-:-:S00]  /*1020*/  NOP ;  /* 0x0000000000007918 */ /* 0x000fc00000000000 */
        /* <DEDUP_REMOVED lines=13> */
.L_x_11:


//--------------------- .nv.shared.my_kernel_kernel0 --------------------------
	.section	.nv.shared.my_kernel_kernel0,"aw",@nobits
	.sectionflags	@""
	.align	4
.nv.shared.my_kernel_kernel0:
	.zero		5968


//--------------------- .nv.shared.reserved.0     --------------------------
	.section	.nv.shared.reserved.0,"aw",@nobits
	.weak		__nv_reservedSMEM_offset_0_alias
	.size		__nv_reservedSMEM_offset_0_alias, 0, 64
	.other		__nv_reservedSMEM_offset_0_alias,@"STO_CUDA_RESERVED_SHARED STV_DEFAULT"
__nv_reservedSMEM_offset_0_alias:
	.zero		0
	.zero		64


//--------------------- .nv.constant0.my_kernel_kernel0 --------------------------
	.section	.nv.constant0.my_kernel_kernel0,"a",@progbits
	.sectionflags	@""
	.align	4
.nv.constant0.my_kernel_kernel0:
	.zero		928


//--------------------- SYMBOLS --------------------------

	.type		.nv.reservedSmem.offset0,@object
	.size		.nv.reservedSmem.offset0,0x4
	.type		.nv.reservedSmem.cap,@object
	.size		.nv.reservedSmem.cap,0x4
